//
// Generated by NVIDIA NVVM Compiler
//
// Compiler Build ID: CL-36424714
// Cuda compilation tools, release 13.0, V13.0.88
// Based on NVVM 20.0.0
//

.version 9.0
.target sm_100
.address_size 64

	// .globl	scalar_mul_forward

.visible .entry scalar_mul_forward(
	.param .align 4 .b8 scalar_mul_forward_param_0[4],
	.param .u64 scalar_mul_forward_param_1,
	.param .u64 .ptr .align 1 scalar_mul_forward_param_2,
	.param .u64 .ptr .align 1 scalar_mul_forward_param_3
)
{
	.reg .pred 	%p<2>;
	.reg .b32 	%r<5>;
	.reg .b32 	%f<4>;
	.reg .b64 	%rd<10>;

	ld.param.f32 	%f1, [scalar_mul_forward_param_0];
	ld.param.u64 	%rd4, [scalar_mul_forward_param_1];
	ld.param.u64 	%rd2, [scalar_mul_forward_param_2];
	ld.param.u64 	%rd3, [scalar_mul_forward_param_3];
	mov.u32 	%r1, %ctaid.x;
	mov.u32 	%r2, %ntid.x;
	mov.u32 	%r3, %tid.x;
	mad.lo.s32 	%r4, %r1, %r2, %r3;
	cvt.u64.u32 	%rd1, %r4;
	setp.le.u64 	%p1, %rd4, %rd1;
	@%p1 bra 	$L__BB0_2;
	cvta.to.global.u64 	%rd5, %rd2;
	cvta.to.global.u64 	%rd6, %rd3;
	shl.b64 	%rd7, %rd1, 2;
	add.s64 	%rd8, %rd5, %rd7;
	ld.global.f32 	%f2, [%rd8];
	mul.f32 	%f3, %f1, %f2;
	add.s64 	%rd9, %rd6, %rd7;
	st.global.f32 	[%rd9], %f3;
$L__BB0_2:
	ret;

}
	// .globl	scalar_mul_backward
.visible .entry scalar_mul_backward(
	.param .align 4 .b8 scalar_mul_backward_param_0[4],
	.param .u64 scalar_mul_backward_param_1,
	.param .u64 .ptr .align 1 scalar_mul_backward_param_2,
	.param .u64 .ptr .align 1 scalar_mul_backward_param_3,
	.param .u64 .ptr .align 1 scalar_mul_backward_param_4
)
{
	.reg .pred 	%p<2>;
	.reg .b32 	%r<5>;
	.reg .b32 	%f<5>;
	.reg .b64 	%rd<10>;

	ld.param.f32 	%f1, [scalar_mul_backward_param_0];
	ld.param.u64 	%rd4, [scalar_mul_backward_param_1];
	ld.param.u64 	%rd2, [scalar_mul_backward_param_3];
	ld.param.u64 	%rd3, [scalar_mul_backward_param_4];
	mov.u32 	%r1, %ctaid.x;
	mov.u32 	%r2, %ntid.x;
	mov.u32 	%r3, %tid.x;
	mad.lo.s32 	%r4, %r1, %r2, %r3;
	cvt.u64.u32 	%rd1, %r4;
	setp.le.u64 	%p1, %rd4, %rd1;
	@%p1 bra 	$L__BB1_2;
	cvta.to.global.u64 	%rd5, %rd3;
	cvta.to.global.u64 	%rd6, %rd2;
	shl.b64 	%rd7, %rd1, 2;
	add.s64 	%rd8, %rd5, %rd7;
	ld.global.f32 	%f2, [%rd8];
	add.s64 	%rd9, %rd6, %rd7;
	ld.global.f32 	%f3, [%rd9];
	fma.rn.f32 	%f4, %f1, %f2, %f3;
	st.global.f32 	[%rd9], %f4;
$L__BB1_2:
	ret;

}


// ===== COMPILED SASS (sm_100) =====

	.target	sm_100

	.elftype	@"ET_EXEC"


//--------------------- .note.nv.tkinfo           --------------------------
	.section	.note.nv.tkinfo,"",@"SHT_NOTE"
	.sectionflags	@"SHF_NOTE_NV_TKINFO"
	.tkinfo
        /*0018*/ 	.word	0x00000002
        /*0030*/ 	.string	""
        /*0030*/ 	.string	"ptxas"
        /*0030*/ 	.string	"Cuda compilation tools, release 13.0, V13.0.88"
        /*0030*/ 	.string	"Build cuda_13.0.r13.0/compiler.36424714_0"
        /*0030*/ 	.string	"-arch sm_100 -m 64 "



//--------------------- .note.nv.cuinfo           --------------------------
	.section	.note.nv.cuinfo,"",@"SHT_NOTE"
	.sectionflags	@"SHF_NOTE_NV_CUINFO"
        /*0018*/ 	.short	0x0002
        /*001a*/ 	.short	0x0064
        /*001c*/ 	.short	0x0082
	.zero		2


//--------------------- .nv.info                  --------------------------
	.section	.nv.info,"",@"SHT_CUDA_INFO"
	.align	4


	//----- nvinfo : EIATTR_REGCOUNT
	.align		4
        /*0000*/ 	.byte	0x04, 0x2f
        /*0002*/ 	.short	(.L_1 - .L_0)
	.align		4
.L_0:
        /*0004*/ 	.word	index@(scalar_mul_forward)
        /*0008*/ 	.word	0x0000000a


	//----- nvinfo : EIATTR_FRAME_SIZE
	.align		4
.L_1:
        /*000c*/ 	.byte	0x04, 0x11
        /*000e*/ 	.short	(.L_3 - .L_2)
	.align		4
.L_2:
        /*0010*/ 	.word	index@(scalar_mul_forward)
        /*0014*/ 	.word	0x00000000


	//----- nvinfo : EIATTR_REGCOUNT
	.align		4
.L_3:
        /*0018*/ 	.byte	0x04, 0x2f
        /*001a*/ 	.short	(.L_5 - .L_4)
	.align		4
.L_4:
        /*001c*/ 	.word	index@(scalar_mul_backward)
        /*0020*/ 	.word	0x0000000a


	//----- nvinfo : EIATTR_FRAME_SIZE
	.align		4
.L_5:
        /*0024*/ 	.byte	0x04, 0x11
        /*0026*/ 	.short	(.L_7 - .L_6)
	.align		4
.L_6:
        /*0028*/ 	.word	index@(scalar_mul_backward)
        /*002c*/ 	.word	0x00000000


	//----- nvinfo : EIATTR_MIN_STACK_SIZE
	.align		4
.L_7:
        /*0030*/ 	.byte	0x04, 0x12
        /*0032*/ 	.short	(.L_9 - .L_8)
	.align		4
.L_8:
        /*0034*/ 	.word	index@(scalar_mul_backward)
        /*0038*/ 	.word	0x00000000


	//----- nvinfo : EIATTR_MIN_STACK_SIZE
	.align		4
.L_9:
        /*003c*/ 	.byte	0x04, 0x12
        /*003e*/ 	.short	(.L_11 - .L_10)
	.align		4
.L_10:
        /*0040*/ 	.word	index@(scalar_mul_forward)
        /*0044*/ 	.word	0x00000000
.L_11:


//--------------------- .nv.compat                --------------------------
	.section	.nv.compat,"",@"SHT_CUDA_COMPAT_INFO"
	.align	4
        /*0000*/ 	.byte	0x02, 0x09, 0x00, 0x00, 0x02, 0x02, 0x01, 0x00, 0x02, 0x05, 0x05, 0x00, 0x03, 0x07, 0x01, 0x01
        /*0010*/ 	.byte	0x02, 0x03, 0x00, 0x00, 0x02, 0x06, 0x01, 0x00, 0x04, 0x0b, 0x08, 0x00, 0x09, 0x00, 0x00, 0x00
        /*0020*/ 	.byte	0x00, 0x00, 0x00, 0x00


//--------------------- .nv.info.scalar_mul_backward --------------------------
	.section	.nv.info.scalar_mul_backward,"",@"SHT_CUDA_INFO"
	.sectionflags	@""
	.align	4


	//----- nvinfo : EIATTR_CUDA_API_VERSION
	.align		4
        /*0000*/ 	.byte	0x04, 0x37
        /*0002*/ 	.short	(.L_13 - .L_12)
.L_12:
        /*0004*/ 	.word	0x00000082


	//----- nvinfo : EIATTR_KPARAM_INFO
	.align		4
.L_13:
        /*0008*/ 	.byte	0x04, 0x17
        /*000a*/ 	.short	(.L_15 - .L_14)
.L_14:
        /*000c*/ 	.word	0x00000000
        /*0010*/ 	.short	0x0004
        /*0012*/ 	.short	0x0020
        /*0014*/ 	.byte	0x00, 0xf5, 0x21, 0x00


	//----- nvinfo : EIATTR_KPARAM_INFO
	.align		4
.L_15:
        /*0018*/ 	.byte	0x04, 0x17
        /*001a*/ 	.short	(.L_17 - .L_16)
.L_16:
        /*001c*/ 	.word	0x00000000
        /*0020*/ 	.short	0x0003
        /*0022*/ 	.short	0x0018
        /*0024*/ 	.byte	0x00, 0xf5, 0x21, 0x00


	//----- nvinfo : EIATTR_KPARAM_INFO
	.align		4
.L_17:
        /*0028*/ 	.byte	0x04, 0x17
        /*002a*/ 	.short	(.L_19 - .L_18)
.L_18:
        /*002c*/ 	.word	0x00000000
        /*0030*/ 	.short	0x0002
        /*0032*/ 	.short	0x0010
        /*0034*/ 	.byte	0x00, 0xf5, 0x21, 0x00


	//----- nvinfo : EIATTR_KPARAM_INFO
	.align		4
.L_19:
        /*0038*/ 	.byte	0x04, 0x17
        /*003a*/ 	.short	(.L_21 - .L_20)
.L_20:
        /*003c*/ 	.word	0x00000000
        /*0040*/ 	.short	0x0001
        /*0042*/ 	.short	0x0008
        /*0044*/ 	.byte	0x00, 0xf0, 0x21, 0x00


	//----- nvinfo : EIATTR_KPARAM_INFO
	.align		4
.L_21:
        /*0048*/ 	.byte	0x04, 0x17
        /*004a*/ 	.short	(.L_23 - .L_22)
.L_22:
        /*004c*/ 	.word	0x00000000
        /*0050*/ 	.short	0x0000
        /*0052*/ 	.short	0x0000
        /*0054*/ 	.byte	0x00, 0xf0, 0x11, 0x00


	//----- nvinfo : EIATTR_SPARSE_MMA_MASK
	.align		4
.L_23:
        /*0058*/ 	.byte	0x03, 0x50
        /*005a*/ 	.short	0x0000


	//----- nvinfo : EIATTR_MAXREG_COUNT
	.align		4
        /*005c*/ 	.byte	0x03, 0x1b
        /*005e*/ 	.short	0x00ff


	//----- nvinfo : EIATTR_MERCURY_ISA_VERSION
	.align		4
        /*0060*/ 	.byte	0x03, 0x5f
        /*0062*/ 	.short	0x0101


	//----- nvinfo : EIATTR_VRC_CTA_INIT_COUNT
	.align		4
        /*0064*/ 	.byte	0x02, 0x4a
	.zero		1
	.zero		1


	//----- nvinfo : EIATTR_EXIT_INSTR_OFFSETS
	.align		4
        /*0068*/ 	.byte	0x04, 0x1c
        /*006a*/ 	.short	(.L_25 - .L_24)


	//   ....[0]....
.L_24:
        /*006c*/ 	.word	0x00000080


	//   ....[1]....
        /*0070*/ 	.word	0x00000170


	//----- nvinfo : EIATTR_CBANK_PARAM_SIZE
	.align		4
.L_25:
        /*0074*/ 	.byte	0x03, 0x19
        /*0076*/ 	.short	0x0028


	//----- nvinfo : EIATTR_PARAM_CBANK
	.align		4
        /*0078*/ 	.byte	0x04, 0x0a
        /*007a*/ 	.short	(.L_27 - .L_26)
	.align		4
.L_26:
        /*007c*/ 	.word	index@(.nv.constant0.scalar_mul_backward)
        /*0080*/ 	.short	0x0380
        /*0082*/ 	.short	0x0028


	//----- nvinfo : EIATTR_SW_WAR
	.align		4
.L_27:
        /*0084*/ 	.byte	0x04, 0x36
        /*0086*/ 	.short	(.L_29 - .L_28)
.L_28:
        /*0088*/ 	.word	0x00000008
.L_29:


//--------------------- .nv.info.scalar_mul_forward --------------------------
	.section	.nv.info.scalar_mul_forward,"",@"SHT_CUDA_INFO"
	.sectionflags	@""
	.align	4


	//----- nvinfo : EIATTR_CUDA_API_VERSION
	.align		4
        /*0000*/ 	.byte	0x04, 0x37
        /*0002*/ 	.short	(.L_31 - .L_30)
.L_30:
        /*0004*/ 	.word	0x00000082


	//----- nvinfo : EIATTR_KPARAM_INFO
	.align		4
.L_31:
        /*0008*/ 	.byte	0x04, 0x17
        /*000a*/ 	.short	(.L_33 - .L_32)
.L_32:
        /*000c*/ 	.word	0x00000000
        /*0010*/ 	.short	0x0003
        /*0012*/ 	.short	0x0018
        /*0014*/ 	.byte	0x00, 0xf5, 0x21, 0x00


	//----- nvinfo : EIATTR_KPARAM_INFO
	.align		4
.L_33:
        /*0018*/ 	.byte	0x04, 0x17
        /*001a*/ 	.short	(.L_35 - .L_34)
.L_34:
        /*001c*/ 	.word	0x00000000
        /*0020*/ 	.short	0x0002
        /*0022*/ 	.short	0x0010
        /*0024*/ 	.byte	0x00, 0xf5, 0x21, 0x00


	//----- nvinfo : EIATTR_KPARAM_INFO
	.align		4
.L_35:
        /*0028*/ 	.byte	0x04, 0x17
        /*002a*/ 	.short	(.L_37 - .L_36)
.L_36:
        /*002c*/ 	.word	0x00000000
        /*0030*/ 	.short	0x0001
        /*0032*/ 	.short	0x0008
        /*0034*/ 	.byte	0x00, 0xf0, 0x21, 0x00


	//----- nvinfo : EIATTR_KPARAM_INFO
	.align		4
.L_37:
        /*0038*/ 	.byte	0x04, 0x17
        /*003a*/ 	.short	(.L_39 - .L_38)
.L_38:
        /*003c*/ 	.word	0x00000000
        /*0040*/ 	.short	0x0000
        /*0042*/ 	.short	0x0000
        /*0044*/ 	.byte	0x00, 0xf0, 0x11, 0x00


	//----- nvinfo : EIATTR_SPARSE_MMA_MASK
	.align		4
.L_39:
        /*0048*/ 	.byte	0x03, 0x50
        /*004a*/ 	.short	0x0000


	//----- nvinfo : EIATTR_MAXREG_COUNT
	.align		4
        /*004c*/ 	.byte	0x03, 0x1b
        /*004e*/ 	.short	0x00ff


	//----- nvinfo : EIATTR_MERCURY_ISA_VERSION
	.align		4
        /*0050*/ 	.byte	0x03, 0x5f
        /*0052*/ 	.short	0x0101


	//----- nvinfo : EIATTR_VRC_CTA_INIT_COUNT
	.align		4
        /*0054*/ 	.byte	0x02, 0x4a
	.zero		1
	.zero		1


	//----- nvinfo : EIATTR_EXIT_INSTR_OFFSETS
	.align		4
        /*0058*/ 	.byte	0x04, 0x1c
        /*005a*/ 	.short	(.L_41 - .L_40)


	//   ....[0]....
.L_40:
        /*005c*/ 	.word	0x00000080


	//   ....[1]....
        /*0060*/ 	.word	0x00000150


	//----- nvinfo : EIATTR_CBANK_PARAM_SIZE
	.align		4
.L_41:
        /*0064*/ 	.byte	0x03, 0x19
        /*0066*/ 	.short	0x0020


	//----- nvinfo : EIATTR_PARAM_CBANK
	.align		4
        /*0068*/ 	.byte	0x04, 0x0a
        /*006a*/ 	.short	(.L_43 - .L_42)
	.align		4
.L_42:
        /*006c*/ 	.word	index@(.nv.constant0.scalar_mul_forward)
        /*0070*/ 	.short	0x0380
        /*0072*/ 	.short	0x0020


	//----- nvinfo : EIATTR_SW_WAR
	.align		4
.L_43:
        /*0074*/ 	.byte	0x04, 0x36
        /*0076*/ 	.short	(.L_45 - .L_44)
.L_44:
        /*0078*/ 	.word	0x00000008
.L_45:


//--------------------- .nv.callgraph             --------------------------
	.section	.nv.callgraph,"",@"SHT_CUDA_CALLGRAPH"
	.align	4
	.sectionentsize	8
	.align		4
        /*0000*/ 	.word	0x00000000
	.align		4
        /*0004*/ 	.word	0xffffffff
	.align		4
        /*0008*/ 	.word	0x00000000
	.align		4
        /*000c*/ 	.word	0xfffffffe
	.align		4
        /*0010*/ 	.word	0x00000000
	.align		4
        /*0014*/ 	.word	0xfffffffd
	.align		4
        /*0018*/ 	.word	0x00000000
	.align		4
        /*001c*/ 	.word	0xfffffffc


//--------------------- .text.scalar_mul_backward --------------------------
	.section	.text.scalar_mul_backward,"ax",@progbits
	.align	128
        .global         scalar_mul_backward
        .type           scalar_mul_backward,@function
        .size           scalar_mul_backward,(.L_x_2 - scalar_mul_backward)
        .other          scalar_mul_backward,@"STO_CUDA_ENTRY STV_DEFAULT"
scalar_mul_backward:
.text.scalar_mul_backward:
[----:B------:R-:W-:Y:S01]  /*0000*/  LDC R1, c[0x0][0x37c] ;  /* 0x0000df00ff017b82 */ /* 0x000fe20000000800 */
[----:B------:R-:W0:Y:S07]  /*0010*/  S2R R3, SR_TID.X ;  /* 0x0000000000037919 */ /* 0x000e2e0000002100 */
[----:B------:R-:W0:Y:S01]  /*0020*/  S2UR UR4, SR_CTAID.X ;  /* 0x00000000000479c3 */ /* 0x000e220000002500 */
[----:B------:R-:W1:Y:S07]  /*0030*/  LDCU.64 UR6, c[0x0][0x388] ;  /* 0x00007100ff0677ac */ /* 0x000e6e0008000a00 */
[----:B------:R-:W0:Y:S02]  /*0040*/  LDC R0, c[0x0][0x360] ;  /* 0x0000d800ff007b82 */ /* 0x000e240000000800 */
[----:B0-----:R-:W-:-:S05]  /*0050*/  IMAD R0, R0, UR4, R3 ;  /* 0x0000000400007c24 */ /* 0x001fca000f8e0203 */
[----:B-1----:R-:W-:-:S04]  /*0060*/  ISETP.GE.U32.AND P0, PT, R0, UR6, PT ;  /* 0x0000000600007c0c */ /* 0x002fc8000bf06070 */
[----:B------:R-:W-:-:S13]  /*0070*/  ISETP.GE.U32.AND.EX P0, PT, RZ, UR7, PT, P0 ;  /* 0x00000007ff007c0c */ /* 0x000fda000bf06100 */
[----:B------:R-:W-:Y:S05]  /*0080*/  @P0 EXIT ;  /* 0x000000000000094d */ /* 0x000fea0003800000 */
[----:B------:R-:W0:Y:S01]  /*0090*/  LDCU.64 UR6, c[0x0][0x3a0] ;  /* 0x00007400ff0677ac */ /* 0x000e220008000a00 */
[----:B------:R-:W-:Y:S01]  /*00a0*/  IMAD.SHL.U32 R2, R0, 0x4, RZ ;  /* 0x0000000400027824 */ /* 0x000fe200078e00ff */
[----:B------:R-:W-:Y:S01]  /*00b0*/  SHF.R.U32.HI R0, RZ, 0x1e, R0 ;  /* 0x0000001eff007819 */ /* 0x000fe20000011600 */
[----:B------:R-:W1:Y:S01]  /*00c0*/  LDCU.64 UR8, c[0x0][0x398] ;  /* 0x00007300ff0877ac */ /* 0x000e620008000a00 */
[----:B------:R-:W2:Y:S02]  /*00d0*/  LDCU.64 UR4, c[0x0][0x358] ;  /* 0x00006b00ff0477ac */ /* 0x000ea40008000a00 */
[C---:B0-----:R-:W-:Y:S01]  /*00e0*/  IADD3 R4, P0, PT, R2.reuse, UR6, RZ ;  /* 0x0000000602047c10 */ /* 0x041fe2000ff1e0ff */
[----:B------:R-:W0:Y:S01]  /*00f0*/  LDCU UR6, c[0x0][0x380] ;  /* 0x00007000ff0677ac */ /* 0x000e220008000800 */
[----:B-1----:R-:W-:Y:S02]  /*0100*/  IADD3 R2, P1, PT, R2, UR8, RZ ;  /* 0x0000000802027c10 */ /* 0x002fe4000ff3e0ff */
[----:B------:R-:W-:-:S02]  /*0110*/  IADD3.X R5, PT, PT, R0, UR7, RZ, P0, !PT ;  /* 0x0000000700057c10 */ /* 0x000fc400087fe4ff */
[----:B------:R-:W-:-:S03]  /*0120*/  IADD3.X R3, PT, PT, R0, UR9, RZ, P1, !PT ;  /* 0x0000000900037c10 */ /* 0x000fc60008ffe4ff */
[----:B--2---:R-:W0:Y:S04]  /*0130*/  LDG.E R4, desc[UR4][R4.64] ;  /* 0x0000000404047981 */ /* 0x004e28000c1e1900 */
[----:B------:R-:W0:Y:S02]  /*0140*/  LDG.E R7, desc[UR4][R2.64] ;  /* 0x0000000402077981 */ /* 0x000e24000c1e1900 */
[----:B0-----:R-:W-:-:S05]  /*0150*/  FFMA R7, R4, UR6, R7 ;  /* 0x0000000604077c23 */ /* 0x001fca0008000007 */
[----:B------:R-:W-:Y:S01]  /*0160*/  STG.E desc[UR4][R2.64], R7 ;  /* 0x0000000702007986 */ /* 0x000fe2000c101904 */
[----:B------:R-:W-:Y:S05]  /*0170*/  EXIT ;  /* 0x000000000000794d */ /* 0x000fea0003800000 */
.L_x_0:
[----:B------:R-:W-:-:S00]  /*0180*/  BRA `(.L_x_0) ;  /* 0xfffffffc00fc7947 */ /* 0x000fc0000383ffff */
[----:B------:R-:W-:-:S00]  /*0190*/  NOP ;  /* 0x0000000000007918 */ /* 0x000fc00000000000 */
        /* <DEDUP_REMOVED lines=14> */
.L_x_2:


//--------------------- .text.scalar_mul_forward  --------------------------
	.section	.text.scalar_mul_forward,"ax",@progbits
	.align	128
        .global         scalar_mul_forward
        .type           scalar_mul_forward,@function
        .size           scalar_mul_forward,(.L_x_3 - scalar_mul_forward)
        .other          scalar_mul_forward,@"STO_CUDA_ENTRY STV_DEFAULT"
scalar_mul_forward:
.text.scalar_mul_forward:
        /* <DEDUP_REMOVED lines=9> */
[----:B------:R-:W0:Y:S01]  /*0090*/  LDCU.128 UR8, c[0x0][0x390] ;  /* 0x00007200ff0877ac */ /* 0x000e220008000c00 */
[----:B------:R-:W-:Y:S01]  /*00a0*/  IMAD.SHL.U32 R4, R0, 0x4, RZ ;  /* 0x0000000400047824 */ /* 0x000fe200078e00ff */
[----:B------:R-:W-:Y:S01]  /*00b0*/  SHF.R.U32.HI R0, RZ, 0x1e, R0 ;  /* 0x0000001eff007819 */ /* 0x000fe20000011600 */
[----:B------:R-:W1:Y:S01]  /*00c0*/  LDCU.64 UR4, c[0x0][0x358] ;  /* 0x00006b00ff0477ac */ /* 0x000e620008000a00 */
[----:B------:R-:W2:Y:S02]  /*00d0*/  LDCU UR6, c[0x0][0x380] ;  /* 0x00007000ff0677ac */ /* 0x000ea40008000800 */
[----:B0-----:R-:W-:-:S04]  /*00e0*/  IADD3 R2, P0, PT, R4, UR8, RZ ;  /* 0x0000000804027c10 */ /* 0x001fc8000ff1e0ff */
[----:B------:R-:W-:-:S05]  /*00f0*/  IADD3.X R3, PT, PT, R0, UR9, RZ, P0, !PT ;  /* 0x0000000900037c10 */ /* 0x000fca00087fe4ff */
[----:B-1----:R-:W2:Y:S01]  /*0100*/  LDG.E R2, desc[UR4][R2.64] ;  /* 0x0000000402027981 */ /* 0x002ea2000c1e1900 */
[----:B------:R-:W-:-:S04]  /*0110*/  IADD3 R4, P0, PT, R4, UR10, RZ ;  /* 0x0000000a04047c10 */ /* 0x000fc8000ff1e0ff */
[----:B------:R-:W-:Y:S01]  /*0120*/  IADD3.X R5, PT, PT, R0, UR11, RZ, P0, !PT ;  /* 0x0000000b00057c10 */ /* 0x000fe200087fe4ff */
[----:B--2---:R-:W-:-:S05]  /*0130*/  FMUL R7, R2, UR6 ;  /* 0x0000000602077c20 */ /* 0x004fca0008400000 */
[----:B------:R-:W-:Y:S01]  /*0140*/  STG.E desc[UR4][R4.64], R7 ;  /* 0x0000000704007986 */ /* 0x000fe2000c101904 */
[----:B------:R-:W-:Y:S05]  /*0150*/  EXIT ;  /* 0x000000000000794d */ /* 0x000fea0003800000 */
.L_x_1:
        /* <DEDUP_REMOVED lines=10> */
.L_x_3:


//--------------------- .nv.shared.reserved.0     --------------------------
	.section	.nv.shared.reserved.0,"aw",@nobits
	.weak		__nv_reservedSMEM_offset_0_alias
	.size		__nv_reservedSMEM_offset_0_alias, 0, 64
	.other		__nv_reservedSMEM_offset_0_alias,@"STO_CUDA_RESERVED_SHARED STV_DEFAULT"
__nv_reservedSMEM_offset_0_alias:
	.zero		0
	.zero		64


//--------------------- .nv.constant0.scalar_mul_backward --------------------------
	.section	.nv.constant0.scalar_mul_backward,"a",@progbits
	.sectionflags	@""
	.align	4
.nv.constant0.scalar_mul_backward:
	.zero		936


//--------------------- .nv.constant0.scalar_mul_forward --------------------------
	.section	.nv.constant0.scalar_mul_forward,"a",@progbits
	.sectionflags	@""
	.align	4
.nv.constant0.scalar_mul_forward:
	.zero		928


//--------------------- SYMBOLS --------------------------

	.type		.nv.reservedSmem.offset0,@object
	.size		.nv.reservedSmem.offset0,0x4
